	.headerflags	@"EF_CUDA_TEXMODE_UNIFIED EF_CUDA_64BIT_ADDRESS EF_CUDA_ACCELERATORS EF_CUDA_SM90 EF_CUDA_VIRTUAL_SM(EF_CUDA_SM90)"
	.elftype	@"ET_EXEC"


//--------------------- .nv.info                  --------------------------
	.section	.nv.info,"",@"SHT_CUDA_INFO"
	.align	4


	//----- nvinfo : EIATTR_REGCOUNT
	.align		4
        /*0000*/ 	.byte	0x04, 0x2f
        /*0002*/ 	.short	(.L_2 - .L_1)
	.align		4
.L_1:
        /*0004*/ 	.word	index@(triton_poi_fused_native_group_norm_relu_9)
        /*0008*/ 	.word	0x00000020


	//----- nvinfo : EIATTR_MIN_STACK_SIZE
	.align		4
.L_2:
        /*000c*/ 	.byte	0x04, 0x12
        /*000e*/ 	.short	(.L_4 - .L_3)
	.align		4
.L_3:
        /*0010*/ 	.word	index@(triton_poi_fused_native_group_norm_relu_9)
        /*0014*/ 	.word	0x00000000


	//----- nvinfo : EIATTR_FRAME_SIZE
	.align		4
.L_4:
        /*0018*/ 	.byte	0x04, 0x11
        /*001a*/ 	.short	(.L_6 - .L_5)
	.align		4
.L_5:
        /*001c*/ 	.word	index@(triton_poi_fused_native_group_norm_relu_9)
        /*0020*/ 	.word	0x00000000


	//----- nvinfo : EIATTR_MIN_STACK_SIZE
	.align		4
.L_6:
        /*0024*/ 	.byte	0x04, 0x12
        /*0026*/ 	.short	(.L_8 - .L_7)
	.align		4
.L_7:
        /*0028*/ 	.word	index@(triton_poi_fused_native_group_norm_relu_9)
        /*002c*/ 	.word	0x00000000
.L_8:


//--------------------- .nv.info.triton_poi_fused_native_group_norm_relu_9 --------------------------
	.section	.nv.info.triton_poi_fused_native_group_norm_relu_9,"",@"SHT_CUDA_INFO"
	.sectionflags	@""
	.align	4


	//----- nvinfo : EIATTR_CUDA_API_VERSION
	.align		4
        /*0000*/ 	.byte	0x04, 0x37
        /*0002*/ 	.short	(.L_10 - .L_9)
.L_9:
        /*0004*/ 	.word	0x0000007c


	//----- nvinfo : EIATTR_KPARAM_INFO
	.align		4
.L_10:
        /*0008*/ 	.byte	0x04, 0x17
        /*000a*/ 	.short	(.L_12 - .L_11)
.L_11:
        /*000c*/ 	.word	0x00000000
        /*0010*/ 	.short	0x0006
        /*0012*/ 	.short	0x0030
        /*0014*/ 	.byte	0x00, 0xf0, 0x11, 0x00


	//----- nvinfo : EIATTR_KPARAM_INFO
	.align		4
.L_12:
        /*0018*/ 	.byte	0x04, 0x17
        /*001a*/ 	.short	(.L_14 - .L_13)
.L_13:
        /*001c*/ 	.word	0x00000000
        /*0020*/ 	.short	0x0005
        /*0022*/ 	.short	0x0028
        /*0024*/ 	.byte	0x00, 0xf4, 0x21, 0x00


	//----- nvinfo : EIATTR_KPARAM_INFO
	.align		4
.L_14:
        /*0028*/ 	.byte	0x04, 0x17
        /*002a*/ 	.short	(.L_16 - .L_15)
.L_15:
        /*002c*/ 	.word	0x00000000
        /*0030*/ 	.short	0x0004
        /*0032*/ 	.short	0x0020
        /*0034*/ 	.byte	0x00, 0xf4, 0x21, 0x00


	//----- nvinfo : EIATTR_KPARAM_INFO
	.align		4
.L_16:
        /*0038*/ 	.byte	0x04, 0x17
        /*003a*/ 	.short	(.L_18 - .L_17)
.L_17:
        /*003c*/ 	.word	0x00000000
        /*0040*/ 	.short	0x0003
        /*0042*/ 	.short	0x0018
        /*0044*/ 	.byte	0x00, 0xf4, 0x21, 0x00


	//----- nvinfo : EIATTR_KPARAM_INFO
	.align		4
.L_18:
        /*0048*/ 	.byte	0x04, 0x17
        /*004a*/ 	.short	(.L_20 - .L_19)
.L_19:
        /*004c*/ 	.word	0x00000000
        /*0050*/ 	.short	0x0002
        /*0052*/ 	.short	0x0010
        /*0054*/ 	.byte	0x00, 0xf4, 0x21, 0x00


	//----- nvinfo : EIATTR_KPARAM_INFO
	.align		4
.L_20:
        /*0058*/ 	.byte	0x04, 0x17
        /*005a*/ 	.short	(.L_22 - .L_21)
.L_21:
        /*005c*/ 	.word	0x00000000
        /*0060*/ 	.short	0x0001
        /*0062*/ 	.short	0x0008
        /*0064*/ 	.byte	0x00, 0xf4, 0x21, 0x00


	//----- nvinfo : EIATTR_KPARAM_INFO
	.align		4
.L_22:
        /*0068*/ 	.byte	0x04, 0x17
        /*006a*/ 	.short	(.L_24 - .L_23)
.L_23:
        /*006c*/ 	.word	0x00000000
        /*0070*/ 	.short	0x0000
        /*0072*/ 	.short	0x0000
        /*0074*/ 	.byte	0x00, 0xf4, 0x21, 0x00


	//----- nvinfo : EIATTR_SPARSE_MMA_MASK
	.align		4
.L_24:
        /*0078*/ 	.byte	0x03, 0x50
        /*007a*/ 	.short	0x0000


	//----- nvinfo : EIATTR_MAXREG_COUNT
	.align		4
        /*007c*/ 	.byte	0x03, 0x1b
        /*007e*/ 	.short	0x00ff


	//----- nvinfo : EIATTR_EXIT_INSTR_OFFSETS
	.align		4
        /*0080*/ 	.byte	0x04, 0x1c
        /*0082*/ 	.short	(.L_26 - .L_25)


	//   ....[0]....
.L_25:
        /*0084*/ 	.word	0x00000610


	//----- nvinfo : EIATTR_REQNTID
	.align		4
.L_26:
        /*0088*/ 	.byte	0x04, 0x10
        /*008a*/ 	.short	(.L_28 - .L_27)
.L_27:
        /*008c*/ 	.word	0x00000080
        /*0090*/ 	.word	0x00000001
        /*0094*/ 	.word	0x00000001


	//----- nvinfo : EIATTR_CBANK_PARAM_SIZE
	.align		4
.L_28:
        /*0098*/ 	.byte	0x03, 0x19
        /*009a*/ 	.short	0x0034


	//----- nvinfo : EIATTR_PARAM_CBANK
	.align		4
        /*009c*/ 	.byte	0x04, 0x0a
        /*009e*/ 	.short	(.L_30 - .L_29)
	.align		4
.L_29:
        /*00a0*/ 	.word	index@(.nv.constant0.triton_poi_fused_native_group_norm_relu_9)
        /*00a4*/ 	.short	0x0210
        /*00a6*/ 	.short	0x0034


	//----- nvinfo : EIATTR_SW_WAR
	.align		4
.L_30:
        /*00a8*/ 	.byte	0x04, 0x36
        /*00aa*/ 	.short	(.L_32 - .L_31)
.L_31:
        /*00ac*/ 	.word	0x00000008
.L_32:


//--------------------- .nv.callgraph             --------------------------
	.section	.nv.callgraph,"",@"SHT_CUDA_CALLGRAPH"
	.align	4
	.sectionentsize	8
	.align		4
        /*0000*/ 	.word	0x00000000
	.align		4
        /*0004*/ 	.word	0xffffffff
	.align		4
        /*0008*/ 	.word	0x00000000
	.align		4
        /*000c*/ 	.word	0xfffffffe
	.align		4
        /*0010*/ 	.word	0x00000000
	.align		4
        /*0014*/ 	.word	0xfffffffd
	.align		4
        /*0018*/ 	.word	0x00000000
	.align		4
        /*001c*/ 	.word	0xfffffffc


//--------------------- .nv.constant4             --------------------------
	.section	.nv.constant4,"a",@progbits
	.align	8
	.align		8
.nv.constant4:
        /*0000*/ 	.dword	_$_str


//--------------------- .text.triton_poi_fused_native_group_norm_relu_9 --------------------------
	.section	.text.triton_poi_fused_native_group_norm_relu_9,"ax",@progbits
	.align	128
        .global         triton_poi_fused_native_group_norm_relu_9
        .type           triton_poi_fused_native_group_norm_relu_9,@function
        .size           triton_poi_fused_native_group_norm_relu_9,(.L_x_1 - triton_poi_fused_native_group_norm_relu_9)
        .other          triton_poi_fused_native_group_norm_relu_9,@"STO_CUDA_ENTRY STV_DEFAULT"
triton_poi_fused_native_group_norm_relu_9:
.text.triton_poi_fused_native_group_norm_relu_9:
[----:B------:R-:W-:Y:S01]  /*0000*/  LDC R1, c[0x0][0x28] ;  /* 0x00000a00ff017b82 */ /* 0x000fe20000000800 */
[----:B------:R-:W1:Y:S07]  /*0010*/  S2R R0, SR_TID.X ;  /* 0x0000000000007919 */ /* 0x000e6e0000002100 */
[----:B------:R-:W2:Y:S01]  /*0020*/  LDC.64 R4, c[0x0][0x220] ;  /* 0x00008800ff047b82 */ /* 0x000ea20000000a00 */
[----:B------:R-:W-:Y:S01]  /*0030*/  ULDC.64 UR4, c[0x0][0x208] ;  /* 0x0000820000047ab9 */ /* 0x000fe20000000a00 */
[----:B------:R-:W3:Y:S06]  /*0040*/  S2R R19, SR_CTAID.X ;  /* 0x0000000000137919 */ /* 0x000eec0000002500 */
[----:B------:R-:W4:Y:S08]  /*0050*/  LDC.64 R8, c[0x0][0x218] ;  /* 0x00008600ff087b82 */ /* 0x000f300000000a00 */
[----:B------:R-:W5:Y:S08]  /*0060*/  LDC.64 R14, c[0x0][0x210] ;  /* 0x00008400ff0e7b82 */ /* 0x000f700000000a00 */
[----:B------:R-:W5:Y:S01]  /*0070*/  LDC.64 R2, c[0x0][0x228] ;  /* 0x00008a00ff027b82 */ /* 0x000f620000000a00 */
[----:B-1----:R-:W-:-:S07]  /*0080*/  SHF.L.U32 R0, R0, 0x2, RZ ;  /* 0x0000000200007819 */ /* 0x002fce00000006ff */
[----:B------:R-:W1:Y:S01]  /*0090*/  LDC.64 R12, c[0x0][0x230] ;  /* 0x00008c00ff0c7b82 */ /* 0x000e620000000a00 */
[----:B---3--:R-:W-:Y:S02]  /*00a0*/  SHF.R.S32.HI R6, RZ, 0x15, R19 ;  /* 0x00000015ff067819 */ /* 0x008fe40000011413 */
[----:B------:R-:W-:Y:S02]  /*00b0*/  LOP3.LUT R0, R0, 0x1fc, RZ, 0xc0, !PT ;  /* 0x000001fc00007812 */ /* 0x000fe400078ec0ff */
[----:B------:R-:W-:Y:S02]  /*00c0*/  SGXT R6, R6, 0x1 ;  /* 0x000000010606781a */ /* 0x000fe40000000200 */
[----:B------:R-:W-:-:S04]  /*00d0*/  LEA R19, R19, R0, 0xa ;  /* 0x0000000013137211 */ /* 0x000fc800078e50ff */
[CC--:B------:R-:W-:Y:S02]  /*00e0*/  LEA.HI R0, R6.reuse, R19.reuse, RZ, 0xe ;  /* 0x0000001306007211 */ /* 0x0c0fe400078f70ff */
[C---:B------:R-:W-:Y:S02]  /*00f0*/  LEA.HI R7, R6.reuse, R19, RZ, 0x8 ;  /* 0x0000001306077211 */ /* 0x040fe400078f40ff */
[----:B------:R-:W-:Y:S02]  /*0100*/  SHF.R.S32.HI R29, RZ, 0xe, R0 ;  /* 0x0000000eff1d7819 */ /* 0x000fe40000011400 */
[----:B------:R-:W-:Y:S02]  /*0110*/  IADD3 R0, R19, 0x200, RZ ;  /* 0x0000020013007810 */ /* 0x000fe40007ffe0ff */
[----:B------:R-:W-:Y:S01]  /*0120*/  SHF.R.S32.HI R7, RZ, 0x8, R7 ;  /* 0x00000008ff077819 */ /* 0x000fe20000011407 */
[----:B--2---:R-:W-:Y:S01]  /*0130*/  IMAD.WIDE R20, R29, 0x4, R4 ;  /* 0x000000041d147825 */ /* 0x004fe200078e0204 */
[----:B------:R-:W-:-:S04]  /*0140*/  LEA.HI R11, R6, R0, RZ, 0xe ;  /* 0x00000000060b7211 */ /* 0x000fc800078f70ff */
[----:B------:R-:W-:Y:S01]  /*0150*/  SHF.R.S32.HI R11, RZ, 0xe, R11 ;  /* 0x0000000eff0b7819 */ /* 0x000fe2000001140b */
[----:B------:R2:W3:Y:S01]  /*0160*/  LDG.E.EL R20, desc[UR4][R20.64] ;  /* 0x0000000414147981 */ /* 0x0004e2000c2e1900 */
[----:B------:R-:W-:Y:S01]  /*0170*/  LEA.HI R10, R7, R7, RZ, 0x9 ;  /* 0x00000007070a7211 */ /* 0x000fe200078f48ff */
[----:B----4-:R-:W-:-:S03]  /*0180*/  IMAD.WIDE R28, R29, 0x4, R8 ;  /* 0x000000041d1c7825 */ /* 0x010fc600078e0208 */
[----:B------:R-:W-:Y:S01]  /*0190*/  LOP3.LUT R16, R10, 0xfffffe00, RZ, 0xc0, !PT ;  /* 0xfffffe000a107812 */ /* 0x000fe200078ec0ff */
[----:B------:R-:W-:Y:S01]  /*01a0*/  IMAD.WIDE R26, R11, 0x4, R4 ;  /* 0x000000040b1a7825 */ /* 0x000fe200078e0204 */
[----:B------:R-:W-:Y:S01]  /*01b0*/  LEA.HI R10, R6, R0, RZ, 0x8 ;  /* 0x00000000060a7211 */ /* 0x000fe200078f40ff */
[----:B------:R-:W4:Y:S01]  /*01c0*/  LDG.E.EL R18, desc[UR4][R28.64] ;  /* 0x000000041c127981 */ /* 0x000f22000c2e1900 */
[----:B------:R-:W-:Y:S01]  /*01d0*/  IADD3 R17, R7, -R16, RZ ;  /* 0x8000001007117210 */ /* 0x000fe20007ffe0ff */
[----:B-----5:R-:W-:Y:S02]  /*01e0*/  IMAD.WIDE R14, R19, 0x4, R14 ;  /* 0x00000004130e7825 */ /* 0x020fe400078e020e */
[----:B------:R5:W4:Y:S01]  /*01f0*/  LDG.E.EL R0, desc[UR4][R26.64] ;  /* 0x000000041a007981 */ /* 0x000b22000c2e1900 */
[----:B------:R-:W-:Y:S01]  /*0200*/  SHF.R.S32.HI R10, RZ, 0x8, R10 ;  /* 0x00000008ff0a7819 */ /* 0x000fe2000001140a */
[----:B------:R-:W-:Y:S02]  /*0210*/  IMAD.WIDE R24, R11, 0x4, R8 ;  /* 0x000000040b187825 */ /* 0x000fe400078e0208 */
[----:B------:R-:W4:Y:S01]  /*0220*/  LDG.E.128 R4, desc[UR4][R14.64] ;  /* 0x000000040e047981 */ /* 0x000f22000c1e1d00 */
[----:B--2---:R-:W-:Y:S01]  /*0230*/  LEA.HI R21, R10, R10, RZ, 0x9 ;  /* 0x0000000a0a157211 */ /* 0x004fe200078f48ff */
[----:B0-----:R-:W-:-:S02]  /*0240*/  IMAD.WIDE R22, R17, 0x4, R2 ;  /* 0x0000000411167825 */ /* 0x001fc400078e0202 */
[----:B------:R-:W2:Y:S01]  /*0250*/  LDG.E.EL R24, desc[UR4][R24.64] ;  /* 0x0000000418187981 */ /* 0x000ea2000c2e1900 */
[----:B------:R-:W-:Y:S01]  /*0260*/  LOP3.LUT R21, R21, 0xfffffe00, RZ, 0xc0, !PT ;  /* 0xfffffe0015157812 */ /* 0x000fe200078ec0ff */
[----:B-1----:R-:W-:Y:S02]  /*0270*/  IMAD.WIDE R16, R17, 0x4, R12 ;  /* 0x0000000411107825 */ /* 0x002fe400078e020c */
[----:B------:R-:W2:Y:S01]  /*0280*/  LDG.E.EL R22, desc[UR4][R22.64] ;  /* 0x0000000416167981 */ /* 0x000ea2000c2e1900 */
[----:B------:R-:W-:-:S03]  /*0290*/  IADD3 R21, R10, -R21, RZ ;  /* 0x800000150a157210 */ /* 0x000fc60007ffe0ff */
[----:B------:R0:W2:Y:S02]  /*02a0*/  LDG.E.128 R8, desc[UR4][R14.64+0x800] ;  /* 0x000800040e087981 */ /* 0x0000a4000c1e1d00 */
[C---:B-----5:R-:W-:Y:S02]  /*02b0*/  IMAD.WIDE R26, R21.reuse, 0x4, R2 ;  /* 0x00000004151a7825 */ /* 0x060fe400078e0202 */
[----:B------:R-:W5:Y:S02]  /*02c0*/  LDG.E.EL R17, desc[UR4][R16.64] ;  /* 0x0000000410117981 */ /* 0x000f64000c2e1900 */
[----:B------:R-:W-:Y:S02]  /*02d0*/  IMAD.WIDE R12, R21, 0x4, R12 ;  /* 0x00000004150c7825 */ /* 0x000fe400078e020c */
[----:B------:R-:W5:Y:S04]  /*02e0*/  LDG.E.EL R26, desc[UR4][R26.64] ;  /* 0x000000041a1a7981 */ /* 0x000f68000c2e1900 */
[----:B------:R1:W5:Y:S01]  /*02f0*/  LDG.E.EL R13, desc[UR4][R12.64] ;  /* 0x000000040c0d7981 */ /* 0x000362000c2e1900 */
[----:B------:R-:W-:-:S10]  /*0300*/  HFMA2.MMA R3, -RZ, RZ, 0.5625, 0 ;  /* 0x38800000ff037435 */ /* 0x000fd400000001ff */
[----:B---3--:R-:W-:-:S06]  /*0310*/  FFMA R20, R20, R3, 9.9999997473787516356e-06 ;  /* 0x3727c5ac14147423 */ /* 0x008fcc0000000003 */
[----:B------:R-:W3:Y:S01]  /*0320*/  MUFU.RSQ R20, R20 ;  /* 0x0000001400147308 */ /* 0x000ee20000001400 */
[----:B----4-:R-:W-:Y:S02]  /*0330*/  FFMA R0, R0, R3, 9.9999997473787516356e-06 ;  /* 0x3727c5ac00007423 */ /* 0x010fe40000000003 */
[----:B------:R-:W4:Y:S05]  /*0340*/  LDC.64 R2, c[0x0][0x238] ;  /* 0x00008e00ff027b82 */ /* 0x000f2a0000000a00 */
[----:B------:R-:W5:Y:S01]  /*0350*/  MUFU.RSQ R0, R0 ;  /* 0x0000000000007308 */ /* 0x000f620000001400 */
[--C-:B------:R-:W-:Y:S01]  /*0360*/  FADD R21, R4, -R18.reuse ;  /* 0x8000001204157221 */ /* 0x100fe20000000000 */
[--C-:B------:R-:W-:Y:S01]  /*0370*/  FADD R5, R5, -R18.reuse ;  /* 0x8000001205057221 */ /* 0x100fe20000000000 */
[--C-:B0-----:R-:W-:Y:S01]  /*0380*/  FADD R15, R6, -R18.reuse ;  /* 0x80000012060f7221 */ /* 0x101fe20000000000 */
[----:B------:R-:W-:Y:S01]  /*0390*/  FADD R7, R7, -R18 ;  /* 0x8000001207077221 */ /* 0x000fe20000000000 */
[C---:B---3--:R-:W-:Y:S01]  /*03a0*/  FMUL R4, R20.reuse, R21 ;  /* 0x0000001514047220 */ /* 0x048fe20000400000 */
[C---:B-1----:R-:W-:Y:S01]  /*03b0*/  FMUL R12, R20.reuse, R5 ;  /* 0x00000005140c7220 */ /* 0x042fe20000400000 */
[C---:B------:R-:W-:Y:S01]  /*03c0*/  FMUL R6, R20.reuse, R15 ;  /* 0x0000000f14067220 */ /* 0x040fe20000400000 */
[----:B------:R-:W-:Y:S01]  /*03d0*/  FMUL R20, R20, R7 ;  /* 0x0000000714147220 */ /* 0x000fe20000400000 */
[--C-:B--2---:R-:W-:Y:S01]  /*03e0*/  FADD R7, R8, -R24.reuse ;  /* 0x8000001808077221 */ /* 0x104fe20000000000 */
[--C-:B------:R-:W-:Y:S01]  /*03f0*/  FADD R9, R9, -R24.reuse ;  /* 0x8000001809097221 */ /* 0x100fe20000000000 */
[--C-:B------:R-:W-:Y:S01]  /*0400*/  FADD R15, R10, -R24.reuse ;  /* 0x800000180a0f7221 */ /* 0x100fe20000000000 */
[----:B------:R-:W-:Y:S01]  /*0410*/  FADD R11, R11, -R24 ;  /* 0x800000180b0b7221 */ /* 0x000fe20000000000 */
[--C-:B-----5:R-:W-:Y:S01]  /*0420*/  FFMA R20, R22, R20, R17.reuse ;  /* 0x0000001416147223 */ /* 0x120fe20000000011 */
[C---:B------:R-:W-:Y:S01]  /*0430*/  FMUL R7, R0.reuse, R7 ;  /* 0x0000000700077220 */ /* 0x040fe20000400000 */
[C---:B------:R-:W-:Y:S01]  /*0440*/  FMUL R10, R0.reuse, R9 ;  /* 0x00000009000a7220 */ /* 0x040fe20000400000 */
[C---:B------:R-:W-:Y:S01]  /*0450*/  FMUL R8, R0.reuse, R15 ;  /* 0x0000000f00087220 */ /* 0x040fe20000400000 */
[----:B------:R-:W-:Y:S01]  /*0460*/  FMUL R0, R0, R11 ;  /* 0x0000000b00007220 */ /* 0x000fe20000400000 */
[C-C-:B------:R-:W-:Y:S01]  /*0470*/  FFMA R4, R22.reuse, R4, R17.reuse ;  /* 0x0000000416047223 */ /* 0x140fe20000000011 */
[C-C-:B------:R-:W-:Y:S01]  /*0480*/  FFMA R5, R22.reuse, R12, R17.reuse ;  /* 0x0000000c16057223 */ /* 0x140fe20000000011 */
[----:B------:R-:W-:Y:S01]  /*0490*/  FFMA R6, R22, R6, R17 ;  /* 0x0000000616067223 */ /* 0x000fe20000000011 */
[C-C-:B------:R-:W-:Y:S01]  /*04a0*/  FFMA R9, R26.reuse, R7, R13.reuse ;  /* 0x000000071a097223 */ /* 0x140fe2000000000d */
[C-C-:B------:R-:W-:Y:S01]  /*04b0*/  FFMA R10, R26.reuse, R10, R13.reuse ;  /* 0x0000000a1a0a7223 */ /* 0x140fe2000000000d */
[C-C-:B------:R-:W-:Y:S01]  /*04c0*/  FFMA R8, R26.reuse, R8, R13.reuse ;  /* 0x000000081a087223 */ /* 0x140fe2000000000d */
[----:B------:R-:W-:Y:S01]  /*04d0*/  FFMA R0, R26, R0, R13 ;  /* 0x000000001a007223 */ /* 0x000fe2000000000d */
[----:B------:R-:W-:-:S02]  /*04e0*/  FSETP.GEU.AND P6, PT, R20, RZ, PT ;  /* 0x000000ff1400720b */ /* 0x000fc40003fce000 */
[----:B------:R-:W-:Y:S02]  /*04f0*/  FSETP.GEU.AND P0, PT, R6, RZ, PT ;  /* 0x000000ff0600720b */ /* 0x000fe40003f0e000 */
[----:B------:R-:W-:Y:S02]  /*0500*/  SEL R7, R20, RZ, P6 ;  /* 0x000000ff14077207 */ /* 0x000fe40003000000 */
[----:B------:R-:W-:Y:S02]  /*0510*/  FSETP.GEU.AND P1, PT, R5, RZ, PT ;  /* 0x000000ff0500720b */ /* 0x000fe40003f2e000 */
[----:B------:R-:W-:Y:S02]  /*0520*/  FSETP.GEU.AND P2, PT, R4, RZ, PT ;  /* 0x000000ff0400720b */ /* 0x000fe40003f4e000 */
[----:B------:R-:W-:Y:S02]  /*0530*/  FSETP.GEU.AND P3, PT, R0, RZ, PT ;  /* 0x000000ff0000720b */ /* 0x000fe40003f6e000 */
[----:B------:R-:W-:-:S02]  /*0540*/  FSETP.GEU.AND P4, PT, R8, RZ, PT ;  /* 0x000000ff0800720b */ /* 0x000fc40003f8e000 */
[----:B------:R-:W-:Y:S02]  /*0550*/  FSETP.GEU.AND P5, PT, R10, RZ, PT ;  /* 0x000000ff0a00720b */ /* 0x000fe40003fae000 */
[----:B------:R-:W-:Y:S01]  /*0560*/  FSETP.GEU.AND P6, PT, R9, RZ, PT ;  /* 0x000000ff0900720b */ /* 0x000fe20003fce000 */
[----:B----4-:R-:W-:Y:S01]  /*0570*/  IMAD.WIDE R2, R19, 0x4, R2 ;  /* 0x0000000413027825 */ /* 0x010fe200078e0202 */
[----:B------:R-:W-:Y:S02]  /*0580*/  SEL R6, R6, RZ, P0 ;  /* 0x000000ff06067207 */ /* 0x000fe40000000000 */
[----:B------:R-:W-:Y:S02]  /*0590*/  SEL R5, R5, RZ, P1 ;  /* 0x000000ff05057207 */ /* 0x000fe40000800000 */
[----:B------:R-:W-:Y:S02]  /*05a0*/  SEL R4, R4, RZ, P2 ;  /* 0x000000ff04047207 */ /* 0x000fe40001000000 */
[----:B------:R-:W-:-:S02]  /*05b0*/  SEL R15, R0, RZ, P3 ;  /* 0x000000ff000f7207 */ /* 0x000fc40001800000 */
[----:B------:R-:W-:Y:S02]  /*05c0*/  SEL R14, R8, RZ, P4 ;  /* 0x000000ff080e7207 */ /* 0x000fe40002000000 */
[----:B------:R-:W-:Y:S02]  /*05d0*/  SEL R13, R10, RZ, P5 ;  /* 0x000000ff0a0d7207 */ /* 0x000fe40002800000 */
[----:B------:R-:W-:Y:S01]  /*05e0*/  SEL R12, R9, RZ, P6 ;  /* 0x000000ff090c7207 */ /* 0x000fe20003000000 */
[----:B------:R-:W-:Y:S04]  /*05f0*/  STG.E.128 desc[UR4][R2.64], R4 ;  /* 0x0000000402007986 */ /* 0x000fe8000c101d04 */
[----:B------:R-:W-:Y:S01]  /*0600*/  STG.E.128 desc[UR4][R2.64+0x800], R12 ;  /* 0x0008000c02007986 */ /* 0x000fe2000c101d04 */
[----:B------:R-:W-:Y:S05]  /*0610*/  EXIT ;  /* 0x000000000000794d */ /* 0x000fea0003800000 */
.L_x_0:
[----:B------:R-:W-:-:S00]  /*0620*/  BRA `(.L_x_0) ;  /* 0xfffffffc00fc7947 */ /* 0x000fc0000383ffff */
[----:B------:R-:W-:-:S00]  /*0630*/  NOP ;  /* 0x0000000000007918 */ /* 0x000fc00000000000 */
        /* <DEDUP_REMOVED lines=12> */
.L_x_1:


//--------------------- .nv.global.init           --------------------------
	.section	.nv.global.init,"aw",@progbits
.nv.global.init:
	.type		_$_str,@object
	.size		_$_str,(.L_0 - _$_str)
_$_str:
        /*0000*/ 	.byte	0x5f, 0x5f, 0x43, 0x55, 0x44, 0x41, 0x5f, 0x46, 0x54, 0x5a, 0x00
.L_0:


//--------------------- .nv.constant0.triton_poi_fused_native_group_norm_relu_9 --------------------------
	.section	.nv.constant0.triton_poi_fused_native_group_norm_relu_9,"a",@progbits
	.sectionflags	@""
	.align	4
.nv.constant0.triton_poi_fused_native_group_norm_relu_9:
	.zero		580
